	.headerflags	@"EF_CUDA_TEXMODE_UNIFIED EF_CUDA_64BIT_ADDRESS EF_CUDA_ACCELERATORS EF_CUDA_SM90 EF_CUDA_VIRTUAL_SM(EF_CUDA_SM90)"
	.elftype	@"ET_EXEC"


//--------------------- .nv.info                  --------------------------
	.section	.nv.info,"",@"SHT_CUDA_INFO"
	.align	4


	//----- nvinfo : EIATTR_REGCOUNT
	.align		4
        /*0000*/ 	.byte	0x04, 0x2f
        /*0002*/ 	.short	(.L_1 - .L_0)
	.align		4
.L_0:
        /*0004*/ 	.word	index@(triton_poi_fused_mean_26)
        /*0008*/ 	.word	0x00000010


	//----- nvinfo : EIATTR_MIN_STACK_SIZE
	.align		4
.L_1:
        /*000c*/ 	.byte	0x04, 0x12
        /*000e*/ 	.short	(.L_3 - .L_2)
	.align		4
.L_2:
        /*0010*/ 	.word	index@(triton_poi_fused_mean_26)
        /*0014*/ 	.word	0x00000000


	//----- nvinfo : EIATTR_FRAME_SIZE
	.align		4
.L_3:
        /*0018*/ 	.byte	0x04, 0x11
        /*001a*/ 	.short	(.L_5 - .L_4)
	.align		4
.L_4:
        /*001c*/ 	.word	index@(triton_poi_fused_mean_26)
        /*0020*/ 	.word	0x00000000


	//----- nvinfo : EIATTR_MIN_STACK_SIZE
	.align		4
.L_5:
        /*0024*/ 	.byte	0x04, 0x12
        /*0026*/ 	.short	(.L_7 - .L_6)
	.align		4
.L_6:
        /*0028*/ 	.word	index@(triton_poi_fused_mean_26)
        /*002c*/ 	.word	0x00000000
.L_7:


//--------------------- .nv.info.triton_poi_fused_mean_26 --------------------------
	.section	.nv.info.triton_poi_fused_mean_26,"",@"SHT_CUDA_INFO"
	.sectionflags	@""
	.align	4


	//----- nvinfo : EIATTR_CUDA_API_VERSION
	.align		4
        /*0000*/ 	.byte	0x04, 0x37
        /*0002*/ 	.short	(.L_9 - .L_8)
.L_8:
        /*0004*/ 	.word	0x0000007c


	//----- nvinfo : EIATTR_KPARAM_INFO
	.align		4
.L_9:
        /*0008*/ 	.byte	0x04, 0x17
        /*000a*/ 	.short	(.L_11 - .L_10)
.L_10:
        /*000c*/ 	.word	0x00000000
        /*0010*/ 	.short	0x0002
        /*0012*/ 	.short	0x0010
        /*0014*/ 	.byte	0x00, 0xf0, 0x11, 0x00


	//----- nvinfo : EIATTR_KPARAM_INFO
	.align		4
.L_11:
        /*0018*/ 	.byte	0x04, 0x17
        /*001a*/ 	.short	(.L_13 - .L_12)
.L_12:
        /*001c*/ 	.word	0x00000000
        /*0020*/ 	.short	0x0001
        /*0022*/ 	.short	0x0008
        /*0024*/ 	.byte	0x00, 0xf4, 0x21, 0x00


	//----- nvinfo : EIATTR_KPARAM_INFO
	.align		4
.L_13:
        /*0028*/ 	.byte	0x04, 0x17
        /*002a*/ 	.short	(.L_15 - .L_14)
.L_14:
        /*002c*/ 	.word	0x00000000
        /*0030*/ 	.short	0x0000
        /*0032*/ 	.short	0x0000
        /*0034*/ 	.byte	0x00, 0xf4, 0x21, 0x00


	//----- nvinfo : EIATTR_SPARSE_MMA_MASK
	.align		4
.L_15:
        /*0038*/ 	.byte	0x03, 0x50
        /*003a*/ 	.short	0x0000


	//----- nvinfo : EIATTR_MAXREG_COUNT
	.align		4
        /*003c*/ 	.byte	0x03, 0x1b
        /*003e*/ 	.short	0x00ff


	//----- nvinfo : EIATTR_EXIT_INSTR_OFFSETS
	.align		4
        /*0040*/ 	.byte	0x04, 0x1c
        /*0042*/ 	.short	(.L_17 - .L_16)


	//   ....[0]....
.L_16:
        /*0044*/ 	.word	0x00000200


	//   ....[1]....
        /*0048*/ 	.word	0x00000240


	//----- nvinfo : EIATTR_REQNTID
	.align		4
.L_17:
        /*004c*/ 	.byte	0x04, 0x10
        /*004e*/ 	.short	(.L_19 - .L_18)
.L_18:
        /*0050*/ 	.word	0x00000080
        /*0054*/ 	.word	0x00000001
        /*0058*/ 	.word	0x00000001


	//----- nvinfo : EIATTR_CBANK_PARAM_SIZE
	.align		4
.L_19:
        /*005c*/ 	.byte	0x03, 0x19
        /*005e*/ 	.short	0x0014


	//----- nvinfo : EIATTR_PARAM_CBANK
	.align		4
        /*0060*/ 	.byte	0x04, 0x0a
        /*0062*/ 	.short	(.L_21 - .L_20)
	.align		4
.L_20:
        /*0064*/ 	.word	index@(.nv.constant0.triton_poi_fused_mean_26)
        /*0068*/ 	.short	0x0210
        /*006a*/ 	.short	0x0014


	//----- nvinfo : EIATTR_SW_WAR
	.align		4
.L_21:
        /*006c*/ 	.byte	0x04, 0x36
        /*006e*/ 	.short	(.L_23 - .L_22)
.L_22:
        /*0070*/ 	.word	0x00000008
.L_23:


//--------------------- .nv.callgraph             --------------------------
	.section	.nv.callgraph,"",@"SHT_CUDA_CALLGRAPH"
	.align	4
	.sectionentsize	8
	.align		4
        /*0000*/ 	.word	0x00000000
	.align		4
        /*0004*/ 	.word	0xffffffff
	.align		4
        /*0008*/ 	.word	0x00000000
	.align		4
        /*000c*/ 	.word	0xfffffffe
	.align		4
        /*0010*/ 	.word	0x00000000
	.align		4
        /*0014*/ 	.word	0xfffffffd
	.align		4
        /*0018*/ 	.word	0x00000000
	.align		4
        /*001c*/ 	.word	0xfffffffc


//--------------------- .text.triton_poi_fused_mean_26 --------------------------
	.section	.text.triton_poi_fused_mean_26,"ax",@progbits
	.align	128
        .global         triton_poi_fused_mean_26
        .type           triton_poi_fused_mean_26,@function
        .size           triton_poi_fused_mean_26,(.L_x_1 - triton_poi_fused_mean_26)
        .other          triton_poi_fused_mean_26,@"STO_CUDA_ENTRY STV_DEFAULT"
triton_poi_fused_mean_26:
.text.triton_poi_fused_mean_26:
[----:B------:R-:W0:Y:S02]  /*0000*/  LDC R1, c[0x0][0x28] ;  /* 0x00000a00ff017b82 */ /* 0x000e240000000800 */
[----:B------:R-:W1:Y:S01]  /*0010*/  S2R R0, SR_TID.X ;  /* 0x0000000000007919 */ /* 0x000e620000002100 */
[----:B------:R-:W2:Y:S01]  /*0020*/  LDC.64 R4, c[0x0][0x210] ;  /* 0x00008400ff047b82 */ /* 0x000ea20000000a00 */
[----:B------:R-:W-:Y:S02]  /*0030*/  CS2R R8, SRZ ;  /* 0x0000000000087805 */ /* 0x000fe4000001ff00 */
[----:B------:R-:W-:Y:S01]  /*0040*/  MOV R6, RZ ;  /* 0x000000ff00067202 */ /* 0x000fe20000000f00 */
[----:B------:R-:W3:Y:S01]  /*0050*/  S2R R7, SR_CTAID.X ;  /* 0x0000000000077919 */ /* 0x000ee20000002500 */
[----:B------:R-:W-:Y:S01]  /*0060*/  CS2R R10, SRZ ;  /* 0x00000000000a7805 */ /* 0x000fe2000001ff00 */
[----:B------:R-:W-:Y:S01]  /*0070*/  ULDC.64 UR4, c[0x0][0x208] ;  /* 0x0000820000047ab9 */ /* 0x000fe20000000a00 */
[----:B-1----:R-:W-:-:S04]  /*0080*/  SHF.L.U32 R0, R0, 0x1, RZ ;  /* 0x0000000100007819 */ /* 0x002fc800000006ff */
[----:B------:R-:W-:-:S04]  /*0090*/  LOP3.LUT R0, R0, 0xfe, RZ, 0xc0, !PT ;  /* 0x000000fe00007812 */ /* 0x000fc800078ec0ff */
[----:B---3--:R-:W-:Y:S01]  /*00a0*/  LEA R7, R7, R0, 0x8 ;  /* 0x0000000007077211 */ /* 0x008fe200078e40ff */
[----:B------:R-:W-:-:S03]  /*00b0*/  HFMA2.MMA R0, -RZ, RZ, 0, 0 ;  /* 0x00000000ff007435 */ /* 0x000fc600000001ff */
[C---:B------:R-:W-:Y:S02]  /*00c0*/  ISETP.GE.AND P0, PT, R7.reuse, 0x180, PT ;  /* 0x000001800700780c */ /* 0x040fe40003f06270 */
[----:B------:R-:W-:-:S05]  /*00d0*/  SHF.L.U32 R3, R7, 0x2, RZ ;  /* 0x0000000207037819 */ /* 0x000fca00000006ff */
[----:B--2---:R-:W-:Y:S01]  /*00e0*/  IMAD.WIDE R4, R3, 0x4, R4 ;  /* 0x0000000403047825 */ /* 0x004fe200078e0204 */
[----:B------:R-:W-:Y:S01]  /*00f0*/  CS2R R12, SRZ ;  /* 0x00000000000c7805 */ /* 0x000fe2000001ff00 */
[----:B------:R-:W1:Y:S04]  /*0100*/  LDC.64 R2, c[0x0][0x218] ;  /* 0x00008600ff027b82 */ /* 0x000e680000000a00 */
[----:B------:R-:W2:Y:S04]  /*0110*/  @!P0 LDG.E.EL R0, desc[UR4][R4.64] ;  /* 0x0000000404008981 */ /* 0x000ea8000c2e1900 */
[----:B------:R-:W2:Y:S04]  /*0120*/  @!P0 LDG.E.EL R9, desc[UR4][R4.64+0x4] ;  /* 0x0000040404098981 */ /* 0x000ea8000c2e1900 */
[----:B------:R-:W3:Y:S04]  /*0130*/  @!P0 LDG.E.EL R6, desc[UR4][R4.64+0x10] ;  /* 0x0000100404068981 */ /* 0x000ee8000c2e1900 */
[----:B------:R-:W3:Y:S04]  /*0140*/  @!P0 LDG.E.EL R11, desc[UR4][R4.64+0x14] ;  /* 0x00001404040b8981 */ /* 0x000ee8000c2e1900 */
[----:B------:R-:W4:Y:S04]  /*0150*/  @!P0 LDG.E.EL R8, desc[UR4][R4.64+0x8] ;  /* 0x0000080404088981 */ /* 0x000f28000c2e1900 */
[----:B------:R-:W5:Y:S04]  /*0160*/  @!P0 LDG.E.EL R10, desc[UR4][R4.64+0x18] ;  /* 0x00001804040a8981 */ /* 0x000f68000c2e1900 */
[----:B------:R-:W5:Y:S04]  /*0170*/  @!P0 LDG.E.EL R12, desc[UR4][R4.64+0xc] ;  /* 0x00000c04040c8981 */ /* 0x000f68000c2e1900 */
[----:B------:R-:W5:Y:S01]  /*0180*/  @!P0 LDG.E.EL R13, desc[UR4][R4.64+0x1c] ;  /* 0x00001c04040d8981 */ /* 0x000f62000c2e1900 */
[----:B-1----:R-:W-:-:S04]  /*0190*/  IMAD.WIDE R2, R7, 0x4, R2 ;  /* 0x0000000407027825 */ /* 0x002fc800078e0202 */
[----:B--2---:R-:W-:Y:S01]  /*01a0*/  FADD R9, R9, R0 ;  /* 0x0000000009097221 */ /* 0x004fe20000000000 */
[----:B---3--:R-:W-:-:S03]  /*01b0*/  FADD R11, R11, R6 ;  /* 0x000000060b0b7221 */ /* 0x008fc60000000000 */
[----:B----4-:R-:W-:Y:S01]  /*01c0*/  FADD R9, R9, R8 ;  /* 0x0000000809097221 */ /* 0x010fe20000000000 */
[----:B-----5:R-:W-:-:S03]  /*01d0*/  FADD R10, R11, R10 ;  /* 0x0000000a0b0a7221 */ /* 0x020fc60000000000 */
[----:B------:R-:W-:Y:S01]  /*01e0*/  FADD R9, R9, R12 ;  /* 0x0000000c09097221 */ /* 0x000fe20000000000 */
[----:B------:R-:W-:Y:S01]  /*01f0*/  FADD R10, R10, R13 ;  /* 0x0000000d0a0a7221 */ /* 0x000fe20000000000 */
[----:B------:R-:W-:Y:S06]  /*0200*/  @P0 EXIT ;  /* 0x000000000000094d */ /* 0x000fec0003800000 */
[----:B------:R-:W-:Y:S01]  /*0210*/  FMUL R4, R9, 0.25 ;  /* 0x3e80000009047820 */ /* 0x000fe20000400000 */
[----:B------:R-:W-:-:S05]  /*0220*/  FMUL R5, R10, 0.25 ;  /* 0x3e8000000a057820 */ /* 0x000fca0000400000 */
[----:B------:R-:W-:Y:S01]  /*0230*/  STG.E.64 desc[UR4][R2.64], R4 ;  /* 0x0000000402007986 */ /* 0x000fe2000c101b04 */
[----:B------:R-:W-:Y:S05]  /*0240*/  EXIT ;  /* 0x000000000000794d */ /* 0x000fea0003800000 */
.L_x_0:
[----:B------:R-:W-:-:S00]  /*0250*/  BRA `(.L_x_0) ;  /* 0xfffffffc00fc7947 */ /* 0x000fc0000383ffff */
[----:B------:R-:W-:-:S00]  /*0260*/  NOP ;  /* 0x0000000000007918 */ /* 0x000fc00000000000 */
        /* <DEDUP_REMOVED lines=9> */
.L_x_1:


//--------------------- .nv.constant0.triton_poi_fused_mean_26 --------------------------
	.section	.nv.constant0.triton_poi_fused_mean_26,"a",@progbits
	.sectionflags	@""
	.align	4
.nv.constant0.triton_poi_fused_mean_26:
	.zero		548
